	.headerflags	@"EF_CUDA_TEXMODE_UNIFIED EF_CUDA_64BIT_ADDRESS EF_CUDA_SM89 EF_CUDA_VIRTUAL_SM(EF_CUDA_SM89)"
	.elftype	@"ET_EXEC"


//--------------------- .nv.info                  --------------------------
	.section	.nv.info,"",@"SHT_CUDA_INFO"
	.align	4


	//----- nvinfo : EIATTR_REGCOUNT
	.align		4
        /*0000*/ 	.byte	0x04, 0x2f
        /*0002*/ 	.short	(.L_2 - .L_1)
	.align		4
.L_1:
        /*0004*/ 	.word	index@(triton__0d1d2d3d4de)
        /*0008*/ 	.word	0x00000010


	//----- nvinfo : EIATTR_MAX_STACK_SIZE
	.align		4
.L_2:
        /*000c*/ 	.byte	0x04, 0x23
        /*000e*/ 	.short	(.L_4 - .L_3)
	.align		4
.L_3:
        /*0010*/ 	.word	index@(triton__0d1d2d3d4de)
        /*0014*/ 	.word	0x00000000


	//----- nvinfo : EIATTR_MIN_STACK_SIZE
	.align		4
.L_4:
        /*0018*/ 	.byte	0x04, 0x12
        /*001a*/ 	.short	(.L_6 - .L_5)
	.align		4
.L_5:
        /*001c*/ 	.word	index@(triton__0d1d2d3d4de)
        /*0020*/ 	.word	0x00000000


	//----- nvinfo : EIATTR_FRAME_SIZE
	.align		4
.L_6:
        /*0024*/ 	.byte	0x04, 0x11
        /*0026*/ 	.short	(.L_8 - .L_7)
	.align		4
.L_7:
        /*0028*/ 	.word	index@(triton__0d1d2d3d4de)
        /*002c*/ 	.word	0x00000000
.L_8:


//--------------------- .nv.info.triton__0d1d2d3d4de --------------------------
	.section	.nv.info.triton__0d1d2d3d4de,"",@"SHT_CUDA_INFO"
	.align	4


	//----- nvinfo : EIATTR_CUDA_API_VERSION
	.align		4
        /*0000*/ 	.byte	0x04, 0x37
        /*0002*/ 	.short	(.L_10 - .L_9)
.L_9:
        /*0004*/ 	.word	0x0000007b


	//----- nvinfo : EIATTR_PARAM_CBANK
	.align		4
.L_10:
        /*0008*/ 	.byte	0x04, 0x0a
        /*000a*/ 	.short	(.L_12 - .L_11)
	.align		4
.L_11:
        /*000c*/ 	.word	index@(.nv.constant0.triton__0d1d2d3d4de)
        /*0010*/ 	.short	0x0160
        /*0012*/ 	.short	0x0024


	//----- nvinfo : EIATTR_CBANK_PARAM_SIZE
	.align		4
.L_12:
        /*0014*/ 	.byte	0x03, 0x19
        /*0016*/ 	.short	0x0024


	//----- nvinfo : EIATTR_KPARAM_INFO
	.align		4
        /*0018*/ 	.byte	0x04, 0x17
        /*001a*/ 	.short	(.L_14 - .L_13)
.L_13:
        /*001c*/ 	.word	0x00000000
        /*0020*/ 	.short	0x0004
        /*0022*/ 	.short	0x0020
        /*0024*/ 	.byte	0x00, 0xf0, 0x11, 0x00


	//----- nvinfo : EIATTR_KPARAM_INFO
	.align		4
.L_14:
        /*0028*/ 	.byte	0x04, 0x17
        /*002a*/ 	.short	(.L_16 - .L_15)
.L_15:
        /*002c*/ 	.word	0x00000000
        /*0030*/ 	.short	0x0003
        /*0032*/ 	.short	0x0018
        /*0034*/ 	.byte	0x00, 0xf0, 0x21, 0x00


	//----- nvinfo : EIATTR_KPARAM_INFO
	.align		4
.L_16:
        /*0038*/ 	.byte	0x04, 0x17
        /*003a*/ 	.short	(.L_18 - .L_17)
.L_17:
        /*003c*/ 	.word	0x00000000
        /*0040*/ 	.short	0x0002
        /*0042*/ 	.short	0x0010
        /*0044*/ 	.byte	0x00, 0xf0, 0x21, 0x00


	//----- nvinfo : EIATTR_KPARAM_INFO
	.align		4
.L_18:
        /*0048*/ 	.byte	0x04, 0x17
        /*004a*/ 	.short	(.L_20 - .L_19)
.L_19:
        /*004c*/ 	.word	0x00000000
        /*0050*/ 	.short	0x0001
        /*0052*/ 	.short	0x0008
        /*0054*/ 	.byte	0x00, 0xf0, 0x21, 0x00


	//----- nvinfo : EIATTR_KPARAM_INFO
	.align		4
.L_20:
        /*0058*/ 	.byte	0x04, 0x17
        /*005a*/ 	.short	(.L_22 - .L_21)
.L_21:
        /*005c*/ 	.word	0x00000000
        /*0060*/ 	.short	0x0000
        /*0062*/ 	.short	0x0000
        /*0064*/ 	.byte	0x00, 0xf0, 0x21, 0x00


	//----- nvinfo : EIATTR_MAXREG_COUNT
	.align		4
.L_22:
        /*0068*/ 	.byte	0x03, 0x1b
        /*006a*/ 	.short	0x00ff


	//----- nvinfo : EIATTR_EXIT_INSTR_OFFSETS
	.align		4
        /*006c*/ 	.byte	0x04, 0x1c
        /*006e*/ 	.short	(.L_24 - .L_23)


	//   ....[0]....
.L_23:
        /*0070*/ 	.word	0x00000560


	//----- nvinfo : EIATTR_MAX_THREADS
	.align		4
.L_24:
        /*0074*/ 	.byte	0x04, 0x05
        /*0076*/ 	.short	(.L_26 - .L_25)
.L_25:
        /*0078*/ 	.word	0x00000080
        /*007c*/ 	.word	0x00000001
        /*0080*/ 	.word	0x00000001


	//----- nvinfo : EIATTR_CRS_STACK_SIZE
	.align		4
.L_26:
        /*0084*/ 	.byte	0x04, 0x1e
        /*0086*/ 	.short	(.L_28 - .L_27)
.L_27:
        /*0088*/ 	.word	0x00000000
.L_28:


//--------------------- .nv.rel.action            --------------------------
	.section	.nv.rel.action,"",@"SHT_CUDA_RELOCINFO"
	.align	8
	.sectionentsize	8
        /*0000*/ 	.byte	0x73, 0x00, 0x00, 0x00, 0x00, 0x00, 0x00, 0x00, 0x00, 0x00, 0x00, 0x11, 0x25, 0x00, 0x05, 0x36


//--------------------- .nv.constant0.triton__0d1d2d3d4de --------------------------
	.section	.nv.constant0.triton__0d1d2d3d4de,"a",@progbits
	.align	4
.nv.constant0.triton__0d1d2d3d4de:
	.zero		388


//--------------------- .text.triton__0d1d2d3d4de --------------------------
	.section	.text.triton__0d1d2d3d4de,"ax",@progbits
	.sectioninfo	@"SHI_REGISTERS=16"
	.align	128
        .global         triton__0d1d2d3d4de
        .type           triton__0d1d2d3d4de,@function
        .size           triton__0d1d2d3d4de,(.L_x_7 - triton__0d1d2d3d4de)
        .other          triton__0d1d2d3d4de,@"STO_CUDA_ENTRY STV_DEFAULT"
triton__0d1d2d3d4de:
.text.triton__0d1d2d3d4de:
[----:B------:R-:W-:-:S02]  /*0000*/  MOV R1, c[0x0][0x28] ;  /* 0x00000a0000017a02 */ /* 0x000fc40000000f00 */
[----:B------:R-:W0:Y:S01]  /*0010*/  S2R R0, SR_TID.X ;  /* 0x0000000000007919 */ /* 0x000e220000002100 */
[----:B------:R-:W-:Y:S01]  /*0020*/  MOV R9, 0x2 ;  /* 0x0000000200097802 */ /* 0x000fe20000000f00 */
[----:B------:R-:W-:Y:S02]  /*0030*/  ULDC.64 UR4, c[0x0][0x118] ;  /* 0x0000460000047ab9 */ /* 0x000fe40000000a00 */
[----:B------:R-:W1:Y:S01]  /*0040*/  S2R R3, SR_CTAID.X ;  /* 0x0000000000037919 */ /* 0x000e620000002500 */
[----:B0-----:R-:W-:-:S04]  /*0050*/  SHF.L.U32 R0, R0, 0x1, RZ ;  /* 0x0000000100007819 */ /* 0x001fc800000006ff */
[----:B------:R-:W-:-:S04]  /*0060*/  LOP3.LUT R0, R0, 0xfe, RZ, 0xc0, !PT ;  /* 0x000000fe00007812 */ /* 0x000fc800078ec0ff */
[----:B-1----:R-:W-:-:S05]  /*0070*/  LEA R2, R3, R0, 0x8 ;  /* 0x0000000003027211 */ /* 0x002fca00078e40ff */
[----:B------:R-:W-:-:S06]  /*0080*/  IMAD.WIDE R4, R2, R9, c[0x0][0x160] ;  /* 0x0000580002047625 */ /* 0x000fcc00078e0209 */
[----:B------:R-:W2:Y:S01]  /*0090*/  LDG.E R4, [R4.64] ;  /* 0x0000000404047981 */ /* 0x000ea2000c1e1900 */
[----:B------:R-:W-:-:S06]  /*00a0*/  IMAD.WIDE R8, R2, R9, c[0x0][0x168] ;  /* 0x00005a0002087625 */ /* 0x000fcc00078e0209 */
[----:B------:R-:W3:Y:S01]  /*00b0*/  LDG.E R8, [R8.64] ;  /* 0x0000000408087981 */ /* 0x000ee2000c1e1900 */
[----:B------:R-:W-:Y:S01]  /*00c0*/  BSSY B0, `(.L_x_0) ;  /* 0x0000023000007945 */ /* 0x000fe20003800000 */
[C---:B--2---:R-:W-:Y:S02]  /*00d0*/  SHF.L.U32 R3, R4.reuse, 0x10, RZ ;  /* 0x0000001004037819 */ /* 0x044fe400000006ff */
[----:B------:R-:W-:-:S03]  /*00e0*/  PRMT R6, R4, 0x7632, R6 ;  /* 0x0000763204067816 */ /* 0x000fc60000000006 */
[----:B------:R-:W-:Y:S01]  /*00f0*/  FMUL R0, R3, R3 ;  /* 0x0000000303007220 */ /* 0x000fe20000400000 */
[----:B------:R-:W-:-:S03]  /*0100*/  SHF.L.U32 R6, R6, 0x10, RZ ;  /* 0x0000001006067819 */ /* 0x000fc600000006ff */
[----:B------:R-:W-:Y:S02]  /*0110*/  FMUL R0, R3, R0 ;  /* 0x0000000003007220 */ /* 0x000fe40000400000 */
[----:B------:R-:W-:Y:S02]  /*0120*/  FMUL R7, R6, R6 ;  /* 0x0000000606077220 */ /* 0x000fe40000400000 */
[----:B------:R-:W-:Y:S02]  /*0130*/  FFMA R0, R0, 0.044714998453855514526, R3 ;  /* 0x3d37271300007823 */ /* 0x000fe40000000003 */
[----:B------:R-:W-:Y:S01]  /*0140*/  FMUL R5, R6, R7 ;  /* 0x0000000706057220 */ /* 0x000fe20000400000 */
[----:B---3--:R-:W-:Y:S01]  /*0150*/  PRMT R7, R8, 0x7632, R7 ;  /* 0x0000763208077816 */ /* 0x008fe20000000007 */
[----:B------:R-:W-:Y:S01]  /*0160*/  FMUL R10, R0, 0.79788458347320556641 ;  /* 0x3f4c422a000a7820 */ /* 0x000fe20000400000 */
[----:B------:R-:W-:Y:S01]  /*0170*/  SHF.L.U32 R8, R8, 0x10, RZ ;  /* 0x0000001008087819 */ /* 0x000fe200000006ff */
[----:B------:R-:W-:Y:S01]  /*0180*/  FFMA R5, R5, 0.044714998453855514526, R6 ;  /* 0x3d37271305057823 */ /* 0x000fe20000000006 */
[----:B------:R-:W-:Y:S01]  /*0190*/  SHF.L.U32 R7, R7, 0x10, RZ ;  /* 0x0000001007077819 */ /* 0x000fe200000006ff */
[----:B------:R-:W-:-:S02]  /*01a0*/  FADD.FTZ R0, |R10|, -RZ ;  /* 0x800000ff0a007221 */ /* 0x000fc40000010200 */
[----:B------:R-:W-:-:S03]  /*01b0*/  FMUL R5, R5, 0.79788458347320556641 ;  /* 0x3f4c422a05057820 */ /* 0x000fc60000400000 */
[----:B------:R-:W-:-:S13]  /*01c0*/  FSETP.GE.AND P0, PT, R0, 0.60000002384185791016, PT ;  /* 0x3f19999a0000780b */ /* 0x000fda0003f06000 */
[----:B------:R-:W-:Y:S05]  /*01d0*/  @!P0 BRA `(.L_x_1) ;  /* 0x000000a000008947 */ /* 0x000fea0003800000 */
[C---:B------:R-:W-:Y:S01]  /*01e0*/  FMUL R9, R0.reuse, 2.8853900432586669922 ;  /* 0x4038aa3b00097820 */ /* 0x040fe20000400000 */
[----:B------:R-:W-:Y:S02]  /*01f0*/  MOV R4, 0x3f800000 ;  /* 0x3f80000000047802 */ /* 0x000fe40000000f00 */
[----:B------:R-:W-:-:S03]  /*0200*/  FSETP.GE.AND P0, PT, R0, 9.010913848876953125, PT ;  /* 0x41102cb40000780b */ /* 0x000fc60003f06000 */
[----:B------:R-:W0:Y:S02]  /*0210*/  MUFU.EX2 R9, R9 ;  /* 0x0000000900097308 */ /* 0x000e240000000800 */
[----:B0-----:R-:W-:-:S06]  /*0220*/  FADD R11, R9, 1 ;  /* 0x3f800000090b7421 */ /* 0x001fcc0000000000 */
[----:B------:R-:W0:Y:S02]  /*0230*/  MUFU.RCP R11, R11 ;  /* 0x0000000b000b7308 */ /* 0x000e240000001000 */
[----:B0-----:R-:W-:-:S05]  /*0240*/  FFMA.FTZ R4, R11, -2, R4 ;  /* 0xc00000000b047823 */ /* 0x001fca0000010004 */
[----:B------:R-:W-:-:S04]  /*0250*/  FSEL R13, R4, 1, !P0 ;  /* 0x3f800000040d7808 */ /* 0x000fc80004000000 */
[----:B------:R-:W-:Y:S01]  /*0260*/  LOP3.LUT R4, R13, 0x80000000, R10, 0xf8, !PT ;  /* 0x800000000d047812 */ /* 0x000fe200078ef80a */
[----:B------:R-:W-:Y:S05]  /*0270*/  BRA `(.L_x_2) ;  /* 0x0000007000007947 */ /* 0x000fea0003800000 */
.L_x_1:
[----:B------:R-:W-:Y:S01]  /*0280*/  MOV R0, 0x3c80f082 ;  /* 0x3c80f08200007802 */ /* 0x000fe20000000f00 */
[----:B------:R-:W-:-:S04]  /*0290*/  FMUL R9, R10, R10 ;  /* 0x0000000a0a097220 */ /* 0x000fc80000400000 */
[----:B------:R-:W-:-:S04]  /*02a0*/  FFMA.FTZ R0, R9, R0, -0.052303962409496307373 ;  /* 0xbd563cae09007423 */ /* 0x000fc80000010000 */
[----:B------:R-:W-:-:S04]  /*02b0*/  FFMA.FTZ R0, R9, R0, 0.1331529766321182251 ;  /* 0x3e08594109007423 */ /* 0x000fc80000010000 */
[----:B------:R-:W-:-:S04]  /*02c0*/  FFMA.FTZ R0, R9, R0, -0.33332768082618713379 ;  /* 0xbeaaa9ed09007423 */ /* 0x000fc80000010000 */
[----:B------:R-:W-:-:S04]  /*02d0*/  FFMA.FTZ R9, R9, R0, RZ ;  /* 0x0000000009097223 */ /* 0x000fc800000100ff */
[----:B------:R-:W-:-:S02]  /*02e0*/  FFMA.FTZ R4, R10, R9, R10 ;  /* 0x000000090a047223 */ /* 0x000fc4000001000a */
.L_x_2:
[----:B------:R-:W-:Y:S05]  /*02f0*/  BSYNC B0 ;  /* 0x0000000000007941 */ /* 0x000fea0003800000 */
.L_x_0:
[----:B------:R-:W-:Y:S01]  /*0300*/  FADD.FTZ R12, |R5|, -RZ ;  /* 0x800000ff050c7221 */ /* 0x000fe20000010200 */
[----:B------:R-:W-:Y:S01]  /*0310*/  BSSY B0, `(.L_x_3) ;  /* 0x0000015000007945 */ /* 0x000fe20003800000 */
[----:B------:R-:W-:-:S03]  /*0320*/  SHF.R.S32.HI R11, RZ, 0x1f, R2 ;  /* 0x0000001fff0b7819 */ /* 0x000fc60000011402 */
        /* <DEDUP_REMOVED lines=12> */
.L_x_4:
[----:B------:R-:W-:Y:S01]  /*03f0*/  MOV R0, 0x3c80f082 ;  /* 0x3c80f08200007802 */ /* 0x000fe20000000f00 */
[----:B------:R-:W-:-:S04]  /*0400*/  FMUL R9, R5, R5 ;  /* 0x0000000505097220 */ /* 0x000fc80000400000 */
[----:B------:R-:W-:-:S04]  /*0410*/  FFMA.FTZ R0, R9, R0, -0.052303962409496307373 ;  /* 0xbd563cae09007423 */ /* 0x000fc80000010000 */
[----:B------:R-:W-:-:S04]  /*0420*/  FFMA.FTZ R0, R9, R0, 0.1331529766321182251 ;  /* 0x3e08594109007423 */ /* 0x000fc80000010000 */
[----:B------:R-:W-:-:S04]  /*0430*/  FFMA.FTZ R0, R9, R0, -0.33332768082618713379 ;  /* 0xbeaaa9ed09007423 */ /* 0x000fc80000010000 */
[----:B------:R-:W-:-:S04]  /*0440*/  FFMA.FTZ R0, R9, R0, RZ ;  /* 0x0000000009007223 */ /* 0x000fc800000100ff */
[----:B------:R-:W-:-:S02]  /*0450*/  FFMA.FTZ R5, R5, R0, R5 ;  /* 0x0000000005057223 */ /* 0x000fc40000010005 */
.L_x_5:
[----:B------:R-:W-:Y:S05]  /*0460*/  BSYNC B0 ;  /* 0x0000000000007941 */ /* 0x000fea0003800000 */
.L_x_3:
[----:B------:R-:W-:Y:S01]  /*0470*/  FMUL R3, R3, 0.5 ;  /* 0x3f00000003037820 */ /* 0x000fe20000400000 */
[----:B------:R-:W-:Y:S01]  /*0480*/  FADD R0, R4, 1 ;  /* 0x3f80000004007421 */ /* 0x000fe20000000000 */
[----:B------:R-:W-:Y:S01]  /*0490*/  FMUL R6, R6, 0.5 ;  /* 0x3f00000006067820 */ /* 0x000fe20000400000 */
[----:B------:R-:W-:Y:S02]  /*04a0*/  FADD R9, R5, 1 ;  /* 0x3f80000005097421 */ /* 0x000fe40000000000 */
[----:B------:R-:W-:Y:S02]  /*04b0*/  FMUL R3, R3, R0 ;  /* 0x0000000003037220 */ /* 0x000fe40000400000 */
[----:B------:R-:W-:Y:S01]  /*04c0*/  FMUL R0, R6, R9 ;  /* 0x0000000906007220 */ /* 0x000fe20000400000 */
[----:B------:R-:W-:Y:S01]  /*04d0*/  LEA R6, P0, R2, c[0x0][0x170], 0x2 ;  /* 0x00005c0002067a11 */ /* 0x000fe200078010ff */
[----:B------:R-:W-:Y:S01]  /*04e0*/  FMUL R3, R8, R3 ;  /* 0x0000000308037220 */ /* 0x000fe20000400000 */
[C---:B------:R-:W-:Y:S01]  /*04f0*/  LEA R8, P1, R2.reuse, c[0x0][0x178], 0x1 ;  /* 0x00005e0002087a11 */ /* 0x040fe200078208ff */
[----:B------:R-:W-:Y:S01]  /*0500*/  FMUL R0, R7, R0 ;  /* 0x0000000007007220 */ /* 0x000fe20000400000 */
[----:B------:R-:W-:-:S02]  /*0510*/  LEA.HI.X R7, R2, c[0x0][0x174], R11, 0x2, P0 ;  /* 0x00005d0002077a11 */ /* 0x000fc400000f140b */
[----:B------:R-:W-:Y:S02]  /*0520*/  LEA.HI.X R9, R2, c[0x0][0x17c], R11, 0x1, P1 ;  /* 0x00005f0002097a11 */ /* 0x000fe400008f0c0b */
[----:B------:R-:W-:Y:S01]  /*0530*/  F2FP.BF16.F32.PACK_AB R3, R0, R3 ;  /* 0x000000030003723e */ /* 0x000fe200000010ff */
[----:B------:R-:W-:Y:S04]  /*0540*/  STG.E.64 [R6.64], R4 ;  /* 0x0000000406007986 */ /* 0x000fe8000c101b04 */
[----:B------:R-:W-:Y:S01]  /*0550*/  STG.E [R8.64], R3 ;  /* 0x0000000308007986 */ /* 0x000fe2000c101904 */
[----:B------:R-:W-:Y:S05]  /*0560*/  EXIT ;  /* 0x000000000000794d */ /* 0x000fea0003800000 */
.L_x_6:
[----:B------:R-:W-:-:S00]  /*0570*/  BRA `(.L_x_6) ;  /* 0xfffffff000007947 */ /* 0x000fc0000383ffff */
[----:B------:R-:W-:-:S00]  /*0580*/  NOP ;  /* 0x0000000000007918 */ /* 0x000fc00000000000 */
[----:B------:R-:W-:-:S00]  /*0590*/  NOP ;  /* 0x0000000000007918 */ /* 0x000fc00000000000 */
[----:B------:R-:W-:-:S00]  /*05a0*/  NOP ;  /* 0x0000000000007918 */ /* 0x000fc00000000000 */
[----:B------:R-:W-:-:S00]  /*05b0*/  NOP ;  /* 0x0000000000007918 */ /* 0x000fc00000000000 */
[----:B------:R-:W-:-:S00]  /*05c0*/  NOP ;  /* 0x0000000000007918 */ /* 0x000fc00000000000 */
[----:B------:R-:W-:-:S00]  /*05d0*/  NOP ;  /* 0x0000000000007918 */ /* 0x000fc00000000000 */
[----:B------:R-:W-:-:S00]  /*05e0*/  NOP ;  /* 0x0000000000007918 */ /* 0x000fc00000000000 */
[----:B------:R-:W-:-:S00]  /*05f0*/  NOP ;  /* 0x0000000000007918 */ /* 0x000fc00000000000 */
.L_x_7:


//--------------------- .nv.global.init           --------------------------
	.section	.nv.global.init,"aw",@progbits
.nv.global.init:
	.type		_$_str,@object
	.size		_$_str,(.L_0 - _$_str)
_$_str:
        /*0000*/ 	.byte	0x5f, 0x5f, 0x43, 0x55, 0x44, 0x41, 0x5f, 0x46, 0x54, 0x5a, 0x00
.L_0:
